//
// Generated by NVIDIA NVVM Compiler
//
// Compiler Build ID: CL-36424714
// Cuda compilation tools, release 13.0, V13.0.88
// Based on NVVM 20.0.0
//

.version 9.0
.target sm_100
.address_size 64

	// .globl	_Z17calculateDistancei5PointPfS0_S0_

.visible .entry _Z17calculateDistancei5PointPfS0_S0_(
	.param .u32 _Z17calculateDistancei5PointPfS0_S0__param_0,
	.param .align 4 .b8 _Z17calculateDistancei5PointPfS0_S0__param_1[8],
	.param .u64 .ptr .align 1 _Z17calculateDistancei5PointPfS0_S0__param_2,
	.param .u64 .ptr .align 1 _Z17calculateDistancei5PointPfS0_S0__param_3,
	.param .u64 .ptr .align 1 _Z17calculateDistancei5PointPfS0_S0__param_4
)
{
	.reg .b32 	%r<5>;
	.reg .b32 	%f<10>;
	.reg .b64 	%rd<11>;

	ld.param.f32 	%f1, [_Z17calculateDistancei5PointPfS0_S0__param_1+4];
	ld.param.f32 	%f2, [_Z17calculateDistancei5PointPfS0_S0__param_1];
	ld.param.u64 	%rd1, [_Z17calculateDistancei5PointPfS0_S0__param_2];
	ld.param.u64 	%rd2, [_Z17calculateDistancei5PointPfS0_S0__param_3];
	ld.param.u64 	%rd3, [_Z17calculateDistancei5PointPfS0_S0__param_4];
	cvta.to.global.u64 	%rd4, %rd3;
	cvta.to.global.u64 	%rd5, %rd2;
	cvta.to.global.u64 	%rd6, %rd1;
	mov.u32 	%r1, %ctaid.x;
	mov.u32 	%r2, %ntid.x;
	mov.u32 	%r3, %tid.x;
	mad.lo.s32 	%r4, %r1, %r2, %r3;
	mul.wide.s32 	%rd7, %r4, 4;
	add.s64 	%rd8, %rd6, %rd7;
	ld.global.f32 	%f3, [%rd8];
	sub.f32 	%f4, %f3, %f2;
	add.s64 	%rd9, %rd5, %rd7;
	ld.global.f32 	%f5, [%rd9];
	sub.f32 	%f6, %f5, %f1;
	mul.f32 	%f7, %f6, %f6;
	fma.rn.f32 	%f8, %f4, %f4, %f7;
	sqrt.rn.f32 	%f9, %f8;
	add.s64 	%rd10, %rd4, %rd7;
	st.global.f32 	[%rd10], %f9;
	ret;

}
	// .globl	_Z13calculateFreqiPfPjS0_
.visible .entry _Z13calculateFreqiPfPjS0_(
	.param .u32 _Z13calculateFreqiPfPjS0__param_0,
	.param .u64 .ptr .align 1 _Z13calculateFreqiPfPjS0__param_1,
	.param .u64 .ptr .align 1 _Z13calculateFreqiPfPjS0__param_2,
	.param .u64 .ptr .align 1 _Z13calculateFreqiPfPjS0__param_3
)
{
	.reg .pred 	%p<4>;
	.reg .b32 	%r<8>;
	.reg .b32 	%f<2>;
	.reg .b64 	%rd<9>;

	ld.param.u32 	%r2, [_Z13calculateFreqiPfPjS0__param_0];
	ld.param.u64 	%rd1, [_Z13calculateFreqiPfPjS0__param_1];
	ld.param.u64 	%rd2, [_Z13calculateFreqiPfPjS0__param_2];
	ld.param.u64 	%rd3, [_Z13calculateFreqiPfPjS0__param_3];
	mov.u32 	%r3, %ctaid.x;
	mov.u32 	%r4, %ntid.x;
	mov.u32 	%r5, %tid.x;
	mad.lo.s32 	%r1, %r3, %r4, %r5;
	setp.ge.s32 	%p1, %r1, %r2;
	@%p1 bra 	$L__BB1_5;
	cvta.to.global.u64 	%rd4, %rd1;
	mul.wide.s32 	%rd5, %r1, 4;
	add.s64 	%rd6, %rd4, %rd5;
	ld.global.f32 	%f1, [%rd6];
	setp.neu.f32 	%p2, %f1, 0f00000000;
	@%p2 bra 	$L__BB1_3;
	cvta.to.global.u64 	%rd8, %rd2;
	atom.global.add.u32 	%r7, [%rd8], 1;
	bra.uni 	$L__BB1_5;
$L__BB1_3:
	setp.neu.f32 	%p3, %f1, 0f3F800000;
	@%p3 bra 	$L__BB1_5;
	cvta.to.global.u64 	%rd7, %rd3;
	atom.global.add.u32 	%r6, [%rd7], 1;
$L__BB1_5:
	ret;

}


// ===== COMPILED SASS (sm_100) =====

	.target	sm_100

	.elftype	@"ET_EXEC"


//--------------------- .note.nv.tkinfo           --------------------------
	.section	.note.nv.tkinfo,"",@"SHT_NOTE"
	.sectionflags	@"SHF_NOTE_NV_TKINFO"
	.tkinfo
        /*0018*/ 	.word	0x00000002
        /*0030*/ 	.string	""
        /*0030*/ 	.string	"ptxas"
        /*0030*/ 	.string	"Cuda compilation tools, release 13.0, V13.0.88"
        /*0030*/ 	.string	"Build cuda_13.0.r13.0/compiler.36424714_0"
        /*0030*/ 	.string	"-arch sm_100 -m 64 "



//--------------------- .note.nv.cuinfo           --------------------------
	.section	.note.nv.cuinfo,"",@"SHT_NOTE"
	.sectionflags	@"SHF_NOTE_NV_CUINFO"
        /*0018*/ 	.short	0x0002
        /*001a*/ 	.short	0x0064
        /*001c*/ 	.short	0x0082
	.zero		2


//--------------------- .nv.info                  --------------------------
	.section	.nv.info,"",@"SHT_CUDA_INFO"
	.align	4


	//----- nvinfo : EIATTR_REGCOUNT
	.align		4
        /*0000*/ 	.byte	0x04, 0x2f
        /*0002*/ 	.short	(.L_1 - .L_0)
	.align		4
.L_0:
        /*0004*/ 	.word	index@(_Z17calculateDistancei5PointPfS0_S0_)
        /*0008*/ 	.word	0x0000000b


	//----- nvinfo : EIATTR_FRAME_SIZE
	.align		4
.L_1:
        /*000c*/ 	.byte	0x04, 0x11
        /*000e*/ 	.short	(.L_3 - .L_2)
	.align		4
.L_2:
        /*0010*/ 	.word	index@($__internal_0_$__cuda_sm20_sqrt_rn_f32_slowpath)
        /*0014*/ 	.word	0x00000000


	//----- nvinfo : EIATTR_FRAME_SIZE
	.align		4
.L_3:
        /*0018*/ 	.byte	0x04, 0x11
        /*001a*/ 	.short	(.L_5 - .L_4)
	.align		4
.L_4:
        /*001c*/ 	.word	index@(_Z17calculateDistancei5PointPfS0_S0_)
        /*0020*/ 	.word	0x00000000


	//----- nvinfo : EIATTR_REGCOUNT
	.align		4
.L_5:
        /*0024*/ 	.byte	0x04, 0x2f
        /*0026*/ 	.short	(.L_7 - .L_6)
	.align		4
.L_6:
        /*0028*/ 	.word	index@(_Z13calculateFreqiPfPjS0_)
        /*002c*/ 	.word	0x00000008


	//----- nvinfo : EIATTR_FRAME_SIZE
	.align		4
.L_7:
        /*0030*/ 	.byte	0x04, 0x11
        /*0032*/ 	.short	(.L_9 - .L_8)
	.align		4
.L_8:
        /*0034*/ 	.word	index@(_Z13calculateFreqiPfPjS0_)
        /*0038*/ 	.word	0x00000000


	//----- nvinfo : EIATTR_MIN_STACK_SIZE
	.align		4
.L_9:
        /*003c*/ 	.byte	0x04, 0x12
        /*003e*/ 	.short	(.L_11 - .L_10)
	.align		4
.L_10:
        /*0040*/ 	.word	index@(_Z13calculateFreqiPfPjS0_)
        /*0044*/ 	.word	0x00000000


	//----- nvinfo : EIATTR_MIN_STACK_SIZE
	.align		4
.L_11:
        /*0048*/ 	.byte	0x04, 0x12
        /*004a*/ 	.short	(.L_13 - .L_12)
	.align		4
.L_12:
        /*004c*/ 	.word	index@(_Z17calculateDistancei5PointPfS0_S0_)
        /*0050*/ 	.word	0x00000000
.L_13:


//--------------------- .nv.compat                --------------------------
	.section	.nv.compat,"",@"SHT_CUDA_COMPAT_INFO"
	.align	4
        /*0000*/ 	.byte	0x02, 0x09, 0x00, 0x00, 0x02, 0x02, 0x01, 0x00, 0x02, 0x05, 0x05, 0x00, 0x03, 0x07, 0x01, 0x01
        /*0010*/ 	.byte	0x02, 0x03, 0x00, 0x00, 0x02, 0x06, 0x01, 0x00, 0x04, 0x0b, 0x08, 0x00, 0x01, 0x00, 0x00, 0x00
        /*0020*/ 	.byte	0x00, 0x00, 0x00, 0x00


//--------------------- .nv.info._Z13calculateFreqiPfPjS0_ --------------------------
	.section	.nv.info._Z13calculateFreqiPfPjS0_,"",@"SHT_CUDA_INFO"
	.sectionflags	@""
	.align	4


	//----- nvinfo : EIATTR_CUDA_API_VERSION
	.align		4
        /*0000*/ 	.byte	0x04, 0x37
        /*0002*/ 	.short	(.L_15 - .L_14)
.L_14:
        /*0004*/ 	.word	0x00000082


	//----- nvinfo : EIATTR_KPARAM_INFO
	.align		4
.L_15:
        /*0008*/ 	.byte	0x04, 0x17
        /*000a*/ 	.short	(.L_17 - .L_16)
.L_16:
        /*000c*/ 	.word	0x00000000
        /*0010*/ 	.short	0x0003
        /*0012*/ 	.short	0x0018
        /*0014*/ 	.byte	0x00, 0xf5, 0x21, 0x00


	//----- nvinfo : EIATTR_KPARAM_INFO
	.align		4
.L_17:
        /*0018*/ 	.byte	0x04, 0x17
        /*001a*/ 	.short	(.L_19 - .L_18)
.L_18:
        /*001c*/ 	.word	0x00000000
        /*0020*/ 	.short	0x0002
        /*0022*/ 	.short	0x0010
        /*0024*/ 	.byte	0x00, 0xf5, 0x21, 0x00


	//----- nvinfo : EIATTR_KPARAM_INFO
	.align		4
.L_19:
        /*0028*/ 	.byte	0x04, 0x17
        /*002a*/ 	.short	(.L_21 - .L_20)
.L_20:
        /*002c*/ 	.word	0x00000000
        /*0030*/ 	.short	0x0001
        /*0032*/ 	.short	0x0008
        /*0034*/ 	.byte	0x00, 0xf5, 0x21, 0x00


	//----- nvinfo : EIATTR_KPARAM_INFO
	.align		4
.L_21:
        /*0038*/ 	.byte	0x04, 0x17
        /*003a*/ 	.short	(.L_23 - .L_22)
.L_22:
        /*003c*/ 	.word	0x00000000
        /*0040*/ 	.short	0x0000
        /*0042*/ 	.short	0x0000
        /*0044*/ 	.byte	0x00, 0xf0, 0x11, 0x00


	//----- nvinfo : EIATTR_SPARSE_MMA_MASK
	.align		4
.L_23:
        /*0048*/ 	.byte	0x03, 0x50
        /*004a*/ 	.short	0x0000


	//----- nvinfo : EIATTR_MAXREG_COUNT
	.align		4
        /*004c*/ 	.byte	0x03, 0x1b
        /*004e*/ 	.short	0x00ff


	//----- nvinfo : EIATTR_MERCURY_ISA_VERSION
	.align		4
        /*0050*/ 	.byte	0x03, 0x5f
        /*0052*/ 	.short	0x0101


	//----- nvinfo : EIATTR_INT_WARP_WIDE_INSTR_OFFSETS
	.align		4
        /*0054*/ 	.byte	0x04, 0x31
        /*0056*/ 	.short	(.L_25 - .L_24)


	//   ....[0]....
.L_24:
        /*0058*/ 	.word	0x00000100


	//   ....[1]....
        /*005c*/ 	.word	0x000001a0


	//----- nvinfo : EIATTR_VRC_CTA_INIT_COUNT
	.align		4
.L_25:
        /*0060*/ 	.byte	0x02, 0x4a
	.zero		1
	.zero		1


	//----- nvinfo : EIATTR_EXIT_INSTR_OFFSETS
	.align		4
        /*0064*/ 	.byte	0x04, 0x1c
        /*0066*/ 	.short	(.L_27 - .L_26)


	//   ....[0]....
.L_26:
        /*0068*/ 	.word	0x00000070


	//   ....[1]....
        /*006c*/ 	.word	0x00000150


	//   ....[2]....
        /*0070*/ 	.word	0x00000170


	//   ....[3]....
        /*0074*/ 	.word	0x000001f0


	//----- nvinfo : EIATTR_CRS_STACK_SIZE
	.align		4
.L_27:
        /*0078*/ 	.byte	0x04, 0x1e
        /*007a*/ 	.short	(.L_29 - .L_28)
.L_28:
        /*007c*/ 	.word	0x00000000


	//----- nvinfo : EIATTR_CBANK_PARAM_SIZE
	.align		4
.L_29:
        /*0080*/ 	.byte	0x03, 0x19
        /*0082*/ 	.short	0x0020


	//----- nvinfo : EIATTR_PARAM_CBANK
	.align		4
        /*0084*/ 	.byte	0x04, 0x0a
        /*0086*/ 	.short	(.L_31 - .L_30)
	.align		4
.L_30:
        /*0088*/ 	.word	index@(.nv.constant0._Z13calculateFreqiPfPjS0_)
        /*008c*/ 	.short	0x0380
        /*008e*/ 	.short	0x0020


	//----- nvinfo : EIATTR_SW_WAR
	.align		4
.L_31:
        /*0090*/ 	.byte	0x04, 0x36
        /*0092*/ 	.short	(.L_33 - .L_32)
.L_32:
        /*0094*/ 	.word	0x00000008
.L_33:


//--------------------- .nv.info._Z17calculateDistancei5PointPfS0_S0_ --------------------------
	.section	.nv.info._Z17calculateDistancei5PointPfS0_S0_,"",@"SHT_CUDA_INFO"
	.sectionflags	@""
	.align	4


	//----- nvinfo : EIATTR_CUDA_API_VERSION
	.align		4
        /*0000*/ 	.byte	0x04, 0x37
        /*0002*/ 	.short	(.L_35 - .L_34)
.L_34:
        /*0004*/ 	.word	0x00000082


	//----- nvinfo : EIATTR_KPARAM_INFO
	.align		4
.L_35:
        /*0008*/ 	.byte	0x04, 0x17
        /*000a*/ 	.short	(.L_37 - .L_36)
.L_36:
        /*000c*/ 	.word	0x00000000
        /*0010*/ 	.short	0x0004
        /*0012*/ 	.short	0x0020
        /*0014*/ 	.byte	0x00, 0xf5, 0x21, 0x00


	//----- nvinfo : EIATTR_KPARAM_INFO
	.align		4
.L_37:
        /*0018*/ 	.byte	0x04, 0x17
        /*001a*/ 	.short	(.L_39 - .L_38)
.L_38:
        /*001c*/ 	.word	0x00000000
        /*0020*/ 	.short	0x0003
        /*0022*/ 	.short	0x0018
        /*0024*/ 	.byte	0x00, 0xf5, 0x21, 0x00


	//----- nvinfo : EIATTR_KPARAM_INFO
	.align		4
.L_39:
        /*0028*/ 	.byte	0x04, 0x17
        /*002a*/ 	.short	(.L_41 - .L_40)
.L_40:
        /*002c*/ 	.word	0x00000000
        /*0030*/ 	.short	0x0002
        /*0032*/ 	.short	0x0010
        /*0034*/ 	.byte	0x00, 0xf5, 0x21, 0x00


	//----- nvinfo : EIATTR_KPARAM_INFO
	.align		4
.L_41:
        /*0038*/ 	.byte	0x04, 0x17
        /*003a*/ 	.short	(.L_43 - .L_42)
.L_42:
        /*003c*/ 	.word	0x00000000
        /*0040*/ 	.short	0x0001
        /*0042*/ 	.short	0x0004
        /*0044*/ 	.byte	0x00, 0xf0, 0x21, 0x00


	//----- nvinfo : EIATTR_KPARAM_INFO
	.align		4
.L_43:
        /*0048*/ 	.byte	0x04, 0x17
        /*004a*/ 	.short	(.L_45 - .L_44)
.L_44:
        /*004c*/ 	.word	0x00000000
        /*0050*/ 	.short	0x0000
        /*0052*/ 	.short	0x0000
        /*0054*/ 	.byte	0x00, 0xf0, 0x11, 0x00


	//----- nvinfo : EIATTR_SPARSE_MMA_MASK
	.align		4
.L_45:
        /*0058*/ 	.byte	0x03, 0x50
        /*005a*/ 	.short	0x0000


	//----- nvinfo : EIATTR_MAXREG_COUNT
	.align		4
        /*005c*/ 	.byte	0x03, 0x1b
        /*005e*/ 	.short	0x00ff


	//----- nvinfo : EIATTR_MERCURY_ISA_VERSION
	.align		4
        /*0060*/ 	.byte	0x03, 0x5f
        /*0062*/ 	.short	0x0101


	//----- nvinfo : EIATTR_VRC_CTA_INIT_COUNT
	.align		4
        /*0064*/ 	.byte	0x02, 0x4a
	.zero		1
	.zero		1


	//----- nvinfo : EIATTR_EXIT_INSTR_OFFSETS
	.align		4
        /*0068*/ 	.byte	0x04, 0x1c
        /*006a*/ 	.short	(.L_47 - .L_46)


	//   ....[0]....
.L_46:
        /*006c*/ 	.word	0x00000230


	//----- nvinfo : EIATTR_CRS_STACK_SIZE
	.align		4
.L_47:
        /*0070*/ 	.byte	0x04, 0x1e
        /*0072*/ 	.short	(.L_49 - .L_48)
.L_48:
        /*0074*/ 	.word	0x00000000


	//----- nvinfo : EIATTR_CBANK_PARAM_SIZE
	.align		4
.L_49:
        /*0078*/ 	.byte	0x03, 0x19
        /*007a*/ 	.short	0x0028


	//----- nvinfo : EIATTR_PARAM_CBANK
	.align		4
        /*007c*/ 	.byte	0x04, 0x0a
        /*007e*/ 	.short	(.L_51 - .L_50)
	.align		4
.L_50:
        /*0080*/ 	.word	index@(.nv.constant0._Z17calculateDistancei5PointPfS0_S0_)
        /*0084*/ 	.short	0x0380
        /*0086*/ 	.short	0x0028


	//----- nvinfo : EIATTR_SW_WAR
	.align		4
.L_51:
        /*0088*/ 	.byte	0x04, 0x36
        /*008a*/ 	.short	(.L_53 - .L_52)
.L_52:
        /*008c*/ 	.word	0x00000008
.L_53:


//--------------------- .nv.callgraph             --------------------------
	.section	.nv.callgraph,"",@"SHT_CUDA_CALLGRAPH"
	.align	4
	.sectionentsize	8
	.align		4
        /*0000*/ 	.word	0x00000000
	.align		4
        /*0004*/ 	.word	0xffffffff
	.align		4
        /*0008*/ 	.word	0x00000000
	.align		4
        /*000c*/ 	.word	0xfffffffe
	.align		4
        /*0010*/ 	.word	0x00000000
	.align		4
        /*0014*/ 	.word	0xfffffffd
	.align		4
        /*0018*/ 	.word	0x00000000
	.align		4
        /*001c*/ 	.word	0xfffffffc


//--------------------- .text._Z13calculateFreqiPfPjS0_ --------------------------
	.section	.text._Z13calculateFreqiPfPjS0_,"ax",@progbits
	.align	128
        .global         _Z13calculateFreqiPfPjS0_
        .type           _Z13calculateFreqiPfPjS0_,@function
        .size           _Z13calculateFreqiPfPjS0_,(.L_x_8 - _Z13calculateFreqiPfPjS0_)
        .other          _Z13calculateFreqiPfPjS0_,@"STO_CUDA_ENTRY STV_DEFAULT"
_Z13calculateFreqiPfPjS0_:
.text._Z13calculateFreqiPfPjS0_:
[----:B------:R-:W-:Y:S01]  /*0000*/  LDC R1, c[0x0][0x37c] ;  /* 0x0000df00ff017b82 */ /* 0x000fe20000000800 */
[----:B------:R-:W0:Y:S07]  /*0010*/  S2R R0, SR_TID.X ;  /* 0x0000000000007919 */ /* 0x000e2e0000002100 */
[----:B------:R-:W0:Y:S01]  /*0020*/  S2UR UR4, SR_CTAID.X ;  /* 0x00000000000479c3 */ /* 0x000e220000002500 */
[----:B------:R-:W1:Y:S07]  /*0030*/  LDCU UR5, c[0x0][0x380] ;  /* 0x00007000ff0577ac */ /* 0x000e6e0008000800 */
[----:B------:R-:W0:Y:S02]  /*0040*/  LDC R5, c[0x0][0x360] ;  /* 0x0000d800ff057b82 */ /* 0x000e240000000800 */
[----:B0-----:R-:W-:-:S05]  /*0050*/  IMAD R5, R5, UR4, R0 ;  /* 0x0000000405057c24 */ /* 0x001fca000f8e0200 */
[----:B-1----:R-:W-:-:S13]  /*0060*/  ISETP.GE.AND P0, PT, R5, UR5, PT ;  /* 0x0000000505007c0c */ /* 0x002fda000bf06270 */
[----:B------:R-:W-:Y:S05]  /*0070*/  @P0 EXIT ;  /* 0x000000000000094d */ /* 0x000fea0003800000 */
[----:B------:R-:W0:Y:S01]  /*0080*/  LDC.64 R2, c[0x0][0x388] ;  /* 0x0000e200ff027b82 */ /* 0x000e220000000a00 */
[----:B------:R-:W1:Y:S01]  /*0090*/  LDCU.64 UR4, c[0x0][0x358] ;  /* 0x00006b00ff0477ac */ /* 0x000e620008000a00 */
[----:B0-----:R-:W-:-:S06]  /*00a0*/  IMAD.WIDE R2, R5, 0x4, R2 ;  /* 0x0000000405027825 */ /* 0x001fcc00078e0202 */
[----:B-1----:R-:W2:Y:S02]  /*00b0*/  LDG.E R2, desc[UR4][R2.64] ;  /* 0x0000000402027981 */ /* 0x002ea4000c1e1900 */
[----:B--2---:R-:W-:-:S13]  /*00c0*/  FSETP.NEU.AND P0, PT, R2, RZ, PT ;  /* 0x000000ff0200720b */ /* 0x004fda0003f0d000 */
[----:B------:R-:W-:Y:S05]  /*00d0*/  @P0 BRA `(.L_x_0) ;  /* 0x0000000000200947 */ /* 0x000fea0003800000 */
[----:B------:R-:W0:Y:S01]  /*00e0*/  S2R R0, SR_LANEID ;  /* 0x0000000000007919 */ /* 0x000e220000000000 */
[----:B------:R-:W1:Y:S01]  /*00f0*/  LDC.64 R2, c[0x0][0x390] ;  /* 0x0000e400ff027b82 */ /* 0x000e620000000a00 */
[----:B------:R-:W-:Y:S02]  /*0100*/  VOTEU.ANY UR6, UPT, PT ;  /* 0x0000000000067886 */ /* 0x000fe400038e0100 */
[----:B------:R-:W-:Y:S02]  /*0110*/  UFLO.U32 UR7, UR6 ;  /* 0x00000006000772bd */ /* 0x000fe400080e0000 */
[----:B------:R-:W1:Y:S04]  /*0120*/  POPC R5, UR6 ;  /* 0x0000000600057d09 */ /* 0x000e680008000000 */
[----:B0-----:R-:W-:-:S13]  /*0130*/  ISETP.EQ.U32.AND P0, PT, R0, UR7, PT ;  /* 0x0000000700007c0c */ /* 0x001fda000bf02070 */
[----:B-1----:R-:W-:Y:S01]  /*0140*/  @P0 REDG.E.ADD.STRONG.GPU desc[UR4][R2.64], R5 ;  /* 0x000000050200098e */ /* 0x002fe2000c12e104 */
[----:B------:R-:W-:Y:S05]  /*0150*/  EXIT ;  /* 0x000000000000794d */ /* 0x000fea0003800000 */
.L_x_0:
[----:B------:R-:W-:-:S13]  /*0160*/  FSETP.NEU.AND P0, PT, R2, 1, PT ;  /* 0x3f8000000200780b */ /* 0x000fda0003f0d000 */
[----:B------:R-:W-:Y:S05]  /*0170*/  @P0 EXIT ;  /* 0x000000000000094d */ /* 0x000fea0003800000 */
        /* <DEDUP_REMOVED lines=8> */
.L_x_1:
[----:B------:R-:W-:-:S00]  /*0200*/  BRA `(.L_x_1) ;  /* 0xfffffffc00fc7947 */ /* 0x000fc0000383ffff */
[----:B------:R-:W-:-:S00]  /*0210*/  NOP ;  /* 0x0000000000007918 */ /* 0x000fc00000000000 */
        /* <DEDUP_REMOVED lines=14> */
.L_x_8:


//--------------------- .text._Z17calculateDistancei5PointPfS0_S0_ --------------------------
	.section	.text._Z17calculateDistancei5PointPfS0_S0_,"ax",@progbits
	.align	128
        .global         _Z17calculateDistancei5PointPfS0_S0_
        .type           _Z17calculateDistancei5PointPfS0_S0_,@function
        .size           _Z17calculateDistancei5PointPfS0_S0_,(.L_x_7 - _Z17calculateDistancei5PointPfS0_S0_)
        .other          _Z17calculateDistancei5PointPfS0_S0_,@"STO_CUDA_ENTRY STV_DEFAULT"
_Z17calculateDistancei5PointPfS0_S0_:
.text._Z17calculateDistancei5PointPfS0_S0_:
[----:B------:R-:W-:Y:S01]  /*0000*/  LDC R1, c[0x0][0x37c] ;  /* 0x0000df00ff017b82 */ /* 0x000fe20000000800 */
[----:B------:R-:W0:Y:S07]  /*0010*/  S2R R3, SR_TID.X ;  /* 0x0000000000037919 */ /* 0x000e2e0000002100 */
[----:B------:R-:W0:Y:S01]  /*0020*/  S2UR UR6, SR_CTAID.X ;  /* 0x00000000000679c3 */ /* 0x000e220000002500 */
[----:B------:R-:W1:Y:S01]  /*0030*/  LDCU.64 UR4, c[0x0][0x358] ;  /* 0x00006b00ff0477ac */ /* 0x000e620008000a00 */
[----:B------:R-:W2:Y:S06]  /*0040*/  LDCU UR7, c[0x0][0x388] ;  /* 0x00007100ff0777ac */ /* 0x000eac0008000800 */
[----:B------:R-:W0:Y:S08]  /*0050*/  LDC R2, c[0x0][0x360] ;  /* 0x0000d800ff027b82 */ /* 0x000e300000000800 */
[----:B------:R-:W3:Y:S08]  /*0060*/  LDC.64 R6, c[0x0][0x398] ;  /* 0x0000e600ff067b82 */ /* 0x000ef00000000a00 */
[----:B------:R-:W4:Y:S01]  /*0070*/  LDC.64 R4, c[0x0][0x390] ;  /* 0x0000e400ff047b82 */ /* 0x000f220000000a00 */
[----:B0-----:R-:W-:Y:S01]  /*0080*/  IMAD R2, R2, UR6, R3 ;  /* 0x0000000602027c24 */ /* 0x001fe2000f8e0203 */
[----:B------:R-:W0:Y:S03]  /*0090*/  LDCU UR6, c[0x0][0x384] ;  /* 0x00007080ff0677ac */ /* 0x000e260008000800 */
[----:B---3--:R-:W-:-:S06]  /*00a0*/  IMAD.WIDE R6, R2, 0x4, R6 ;  /* 0x0000000402067825 */ /* 0x008fcc00078e0206 */
[----:B-1----:R-:W2:Y:S01]  /*00b0*/  LDG.E R6, desc[UR4][R6.64] ;  /* 0x0000000406067981 */ /* 0x002ea2000c1e1900 */
[----:B----4-:R-:W-:-:S06]  /*00c0*/  IMAD.WIDE R4, R2, 0x4, R4 ;  /* 0x0000000402047825 */ /* 0x010fcc00078e0204 */
[----:B------:R-:W0:Y:S01]  /*00d0*/  LDG.E R4, desc[UR4][R4.64] ;  /* 0x0000000404047981 */ /* 0x000e22000c1e1900 */
[----:B------:R-:W-:Y:S01]  /*00e0*/  BSSY.RECONVERGENT B0, `(.L_x_2) ;  /* 0x0000011000007945 */ /* 0x000fe20003800200 */
[----:B--2---:R-:W-:-:S04]  /*00f0*/  FADD R3, R6, -UR7 ;  /* 0x8000000706037e21 */ /* 0x004fc80008000000 */
[----:B------:R-:W-:Y:S01]  /*0100*/  FMUL R3, R3, R3 ;  /* 0x0000000303037220 */ /* 0x000fe20000400000 */
[----:B0-----:R-:W-:-:S04]  /*0110*/  FADD R0, R4, -UR6 ;  /* 0x8000000604007e21 */ /* 0x001fc80008000000 */
[----:B------:R-:W-:-:S05]  /*0120*/  FFMA R0, R0, R0, R3 ;  /* 0x0000000000007223 */ /* 0x000fca0000000003 */
[----:B------:R-:W-:Y:S01]  /*0130*/  IADD3 R8, PT, PT, R0, -0xd000000, RZ ;  /* 0xf300000000087810 */ /* 0x000fe20007ffe0ff */
[----:B------:R0:W1:Y:S03]  /*0140*/  MUFU.RSQ R3, R0 ;  /* 0x0000000000037308 */ /* 0x0000660000001400 */
[----:B------:R-:W-:-:S13]  /*0150*/  ISETP.GT.U32.AND P0, PT, R8, 0x727fffff, PT ;  /* 0x727fffff0800780c */ /* 0x000fda0003f04070 */
[----:B0-----:R-:W-:Y:S05]  /*0160*/  @!P0 BRA `(.L_x_3) ;  /* 0x0000000000108947 */ /* 0x001fea0003800000 */
[----:B------:R-:W-:-:S07]  /*0170*/  MOV R8, 0x190 ;  /* 0x0000019000087802 */ /* 0x000fce0000000f00 */
[----:B-1----:R-:W-:Y:S05]  /*0180*/  CALL.REL.NOINC `($__internal_0_$__cuda_sm20_sqrt_rn_f32_slowpath) ;  /* 0x00000000002c7944 */ /* 0x002fea0003c00000 */
[----:B------:R-:W-:Y:S01]  /*0190*/  MOV R7, R3 ;  /* 0x0000000300077202 */ /* 0x000fe20000000f00 */
[----:B------:R-:W-:Y:S06]  /*01a0*/  BRA `(.L_x_4) ;  /* 0x0000000000107947 */ /* 0x000fec0003800000 */
.L_x_3:
[----:B-1----:R-:W-:Y:S01]  /*01b0*/  FMUL.FTZ R7, R0, R3 ;  /* 0x0000000300077220 */ /* 0x002fe20000410000 */
[----:B------:R-:W-:-:S03]  /*01c0*/  FMUL.FTZ R3, R3, 0.5 ;  /* 0x3f00000003037820 */ /* 0x000fc60000410000 */
[----:B------:R-:W-:-:S04]  /*01d0*/  FFMA R0, -R7, R7, R0 ;  /* 0x0000000707007223 */ /* 0x000fc80000000100 */
[----:B------:R-:W-:-:S07]  /*01e0*/  FFMA R7, R0, R3, R7 ;  /* 0x0000000300077223 */ /* 0x000fce0000000007 */
.L_x_4:
[----:B------:R-:W-:Y:S05]  /*01f0*/  BSYNC.RECONVERGENT B0 ;  /* 0x0000000000007941 */ /* 0x000fea0003800200 */
.L_x_2:
[----:B------:R-:W0:Y:S02]  /*0200*/  LDC.64 R4, c[0x0][0x3a0] ;  /* 0x0000e800ff047b82 */ /* 0x000e240000000a00 */
[----:B0-----:R-:W-:-:S05]  /*0210*/  IMAD.WIDE R2, R2, 0x4, R4 ;  /* 0x0000000402027825 */ /* 0x001fca00078e0204 */
[----:B------:R-:W-:Y:S01]  /*0220*/  STG.E desc[UR4][R2.64], R7 ;  /* 0x0000000702007986 */ /* 0x000fe2000c101904 */
[----:B------:R-:W-:Y:S05]  /*0230*/  EXIT ;  /* 0x000000000000794d */ /* 0x000fea0003800000 */
        .weak           $__internal_0_$__cuda_sm20_sqrt_rn_f32_slowpath
        .type           $__internal_0_$__cuda_sm20_sqrt_rn_f32_slowpath,@function
        .size           $__internal_0_$__cuda_sm20_sqrt_rn_f32_slowpath,(.L_x_7 - $__internal_0_$__cuda_sm20_sqrt_rn_f32_slowpath)
$__internal_0_$__cuda_sm20_sqrt_rn_f32_slowpath:
[----:B------:R-:W-:-:S13]  /*0240*/  LOP3.LUT P0, RZ, R0, 0x7fffffff, RZ, 0xc0, !PT ;  /* 0x7fffffff00ff7812 */ /* 0x000fda000780c0ff */
[----:B------:R-:W-:Y:S01]  /*0250*/  @!P0 MOV R3, R0 ;  /* 0x0000000000038202 */ /* 0x000fe20000000f00 */
[----:B------:R-:W-:Y:S06]  /*0260*/  @!P0 BRA `(.L_x_5) ;  /* 0x0000000000408947 */ /* 0x000fec0003800000 */
[----:B------:R-:W-:-:S13]  /*0270*/  FSETP.GEU.FTZ.AND P0, PT, R0, RZ, PT ;  /* 0x000000ff0000720b */ /* 0x000fda0003f1e000 */
[----:B------:R-:W-:Y:S01]  /*0280*/  @!P0 MOV R3, 0x7fffffff ;  /* 0x7fffffff00038802 */ /* 0x000fe20000000f00 */
[----:B------:R-:W-:Y:S06]  /*0290*/  @!P0 BRA `(.L_x_5) ;  /* 0x0000000000348947 */ /* 0x000fec0003800000 */
[----:B------:R-:W-:-:S13]  /*02a0*/  FSETP.GTU.FTZ.AND P0, PT, |R0|, +INF , PT ;  /* 0x7f8000000000780b */ /* 0x000fda0003f1c200 */
[----:B------:R-:W-:Y:S01]  /*02b0*/  @P0 FADD.FTZ R3, R0, 1 ;  /* 0x3f80000000030421 */ /* 0x000fe20000010000 */
[----:B------:R-:W-:Y:S06]  /*02c0*/  @P0 BRA `(.L_x_5) ;  /* 0x0000000000280947 */ /* 0x000fec0003800000 */
[----:B------:R-:W-:-:S13]  /*02d0*/  FSETP.NEU.FTZ.AND P0, PT, |R0|, +INF , PT ;  /* 0x7f8000000000780b */ /* 0x000fda0003f1d200 */
[----:B------:R-:W-:-:S04]  /*02e0*/  @P0 FFMA R4, R0, 1.84467440737095516160e+19, RZ ;  /* 0x5f80000000040823 */ /* 0x000fc800000000ff */
[----:B------:R-:W0:Y:S02]  /*02f0*/  @P0 MUFU.RSQ R3, R4 ;  /* 0x0000000400030308 */ /* 0x000e240000001400 */
[----:B0-----:R-:W-:Y:S01]  /*0300*/  @P0 FMUL.FTZ R5, R4, R3 ;  /* 0x0000000304050220 */ /* 0x001fe20000410000 */
[----:B------:R-:W-:Y:S01]  /*0310*/  @P0 FMUL.FTZ R7, R3, 0.5 ;  /* 0x3f00000003070820 */ /* 0x000fe20000410000 */
[----:B------:R-:W-:Y:S02]  /*0320*/  @!P0 MOV R3, R0 ;  /* 0x0000000000038202 */ /* 0x000fe40000000f00 */
[----:B------:R-:W-:-:S04]  /*0330*/  @P0 FADD.FTZ R6, -R5, -RZ ;  /* 0x800000ff05060221 */ /* 0x000fc80000010100 */
[----:B------:R-:W-:-:S04]  /*0340*/  @P0 FFMA R6, R5, R6, R4 ;  /* 0x0000000605060223 */ /* 0x000fc80000000004 */
[----:B------:R-:W-:-:S04]  /*0350*/  @P0 FFMA R6, R6, R7, R5 ;  /* 0x0000000706060223 */ /* 0x000fc80000000005 */
[----:B------:R-:W-:-:S07]  /*0360*/  @P0 FMUL.FTZ R3, R6, 2.3283064365386962891e-10 ;  /* 0x2f80000006030820 */ /* 0x000fce0000410000 */
.L_x_5:
[----:B------:R-:W-:Y:S01]  /*0370*/  HFMA2 R5, -RZ, RZ, 0, 0 ;  /* 0x00000000ff057431 */ /* 0x000fe200000001ff */
[----:B------:R-:W-:-:S04]  /*0380*/  MOV R4, R8 ;  /* 0x0000000800047202 */ /* 0x000fc80000000f00 */
[----:B------:R-:W-:Y:S05]  /*0390*/  RET.REL.NODEC R4 `(_Z17calculateDistancei5PointPfS0_S0_) ;  /* 0xfffffffc04187950 */ /* 0x000fea0003c3ffff */
.L_x_6:
        /* <DEDUP_REMOVED lines=14> */
.L_x_7:


//--------------------- .nv.shared.reserved.0     --------------------------
	.section	.nv.shared.reserved.0,"aw",@nobits
	.weak		__nv_reservedSMEM_offset_0_alias
	.size		__nv_reservedSMEM_offset_0_alias, 0, 64
	.other		__nv_reservedSMEM_offset_0_alias,@"STO_CUDA_RESERVED_SHARED STV_DEFAULT"
__nv_reservedSMEM_offset_0_alias:
	.zero		0
	.zero		64


//--------------------- .nv.constant0._Z13calculateFreqiPfPjS0_ --------------------------
	.section	.nv.constant0._Z13calculateFreqiPfPjS0_,"a",@progbits
	.sectionflags	@""
	.align	4
.nv.constant0._Z13calculateFreqiPfPjS0_:
	.zero		928


//--------------------- .nv.constant0._Z17calculateDistancei5PointPfS0_S0_ --------------------------
	.section	.nv.constant0._Z17calculateDistancei5PointPfS0_S0_,"a",@progbits
	.sectionflags	@""
	.align	4
.nv.constant0._Z17calculateDistancei5PointPfS0_S0_:
	.zero		936


//--------------------- SYMBOLS --------------------------

	.type		.nv.reservedSmem.offset0,@object
	.size		.nv.reservedSmem.offset0,0x4
